//
// Generated by NVIDIA NVVM Compiler
//
// Compiler Build ID: CL-36424714
// Cuda compilation tools, release 13.0, V13.0.88
// Based on NVVM 20.0.0
//

.version 9.0
.target sm_100
.address_size 64

	// .globl	_Z12even_swapperPii

.visible .entry _Z12even_swapperPii(
	.param .u64 .ptr .align 1 _Z12even_swapperPii_param_0,
	.param .u32 _Z12even_swapperPii_param_1
)
{
	.reg .pred 	%p<5>;
	.reg .b32 	%r<12>;
	.reg .b64 	%rd<5>;

	ld.param.u64 	%rd2, [_Z12even_swapperPii_param_0];
	ld.param.u32 	%r4, [_Z12even_swapperPii_param_1];
	mov.u32 	%r6, %ctaid.x;
	mov.u32 	%r7, %ntid.x;
	mov.u32 	%r8, %tid.x;
	mad.lo.s32 	%r9, %r6, %r7, %r8;
	and.b32  	%r10, %r9, 1;
	setp.eq.b32 	%p1, %r10, 1;
	add.s32 	%r11, %r4, -1;
	setp.ge.s32 	%p2, %r9, %r11;
	or.pred  	%p3, %p1, %p2;
	@%p3 bra 	$L__BB0_3;
	cvta.to.global.u64 	%rd3, %rd2;
	mul.wide.s32 	%rd4, %r9, 4;
	add.s64 	%rd1, %rd3, %rd4;
	ld.global.u32 	%r2, [%rd1+4];
	ld.global.u32 	%r3, [%rd1];
	setp.ge.s32 	%p4, %r2, %r3;
	@%p4 bra 	$L__BB0_3;
	st.global.u32 	[%rd1], %r2;
	st.global.u32 	[%rd1+4], %r3;
$L__BB0_3:
	ret;

}
	// .globl	_Z11odd_swapperPii
.visible .entry _Z11odd_swapperPii(
	.param .u64 .ptr .align 1 _Z11odd_swapperPii_param_0,
	.param .u32 _Z11odd_swapperPii_param_1
)
{
	.reg .pred 	%p<6>;
	.reg .b32 	%r<12>;
	.reg .b64 	%rd<5>;

	ld.param.u64 	%rd2, [_Z11odd_swapperPii_param_0];
	ld.param.u32 	%r4, [_Z11odd_swapperPii_param_1];
	mov.u32 	%r6, %ctaid.x;
	mov.u32 	%r7, %ntid.x;
	mov.u32 	%r8, %tid.x;
	mad.lo.s32 	%r9, %r6, %r7, %r8;
	and.b32  	%r10, %r9, 1;
	setp.eq.b32 	%p1, %r10, 1;
	not.pred 	%p2, %p1;
	add.s32 	%r11, %r4, -2;
	setp.ge.s32 	%p3, %r9, %r11;
	or.pred  	%p4, %p2, %p3;
	@%p4 bra 	$L__BB1_3;
	cvta.to.global.u64 	%rd3, %rd2;
	mul.wide.s32 	%rd4, %r9, 4;
	add.s64 	%rd1, %rd3, %rd4;
	ld.global.u32 	%r2, [%rd1+4];
	ld.global.u32 	%r3, [%rd1];
	setp.ge.s32 	%p5, %r2, %r3;
	@%p5 bra 	$L__BB1_3;
	st.global.u32 	[%rd1], %r2;
	st.global.u32 	[%rd1+4], %r3;
$L__BB1_3:
	ret;

}


// ===== COMPILED SASS (sm_100) =====

	.target	sm_100

	.elftype	@"ET_EXEC"


//--------------------- .note.nv.tkinfo           --------------------------
	.section	.note.nv.tkinfo,"",@"SHT_NOTE"
	.sectionflags	@"SHF_NOTE_NV_TKINFO"
	.tkinfo
        /*0018*/ 	.word	0x00000002
        /*0030*/ 	.string	""
        /*0030*/ 	.string	"ptxas"
        /*0030*/ 	.string	"Cuda compilation tools, release 13.0, V13.0.88"
        /*0030*/ 	.string	"Build cuda_13.0.r13.0/compiler.36424714_0"
        /*0030*/ 	.string	"-arch sm_100 -m 64 "



//--------------------- .note.nv.cuinfo           --------------------------
	.section	.note.nv.cuinfo,"",@"SHT_NOTE"
	.sectionflags	@"SHF_NOTE_NV_CUINFO"
        /*0018*/ 	.short	0x0002
        /*001a*/ 	.short	0x0064
        /*001c*/ 	.short	0x0082
	.zero		2


//--------------------- .nv.info                  --------------------------
	.section	.nv.info,"",@"SHT_CUDA_INFO"
	.align	4


	//----- nvinfo : EIATTR_REGCOUNT
	.align		4
        /*0000*/ 	.byte	0x04, 0x2f
        /*0002*/ 	.short	(.L_1 - .L_0)
	.align		4
.L_0:
        /*0004*/ 	.word	index@(_Z12even_swapperPii)
        /*0008*/ 	.word	0x00000008


	//----- nvinfo : EIATTR_FRAME_SIZE
	.align		4
.L_1:
        /*000c*/ 	.byte	0x04, 0x11
        /*000e*/ 	.short	(.L_3 - .L_2)
	.align		4
.L_2:
        /*0010*/ 	.word	index@(_Z12even_swapperPii)
        /*0014*/ 	.word	0x00000000


	//----- nvinfo : EIATTR_REGCOUNT
	.align		4
.L_3:
        /*0018*/ 	.byte	0x04, 0x2f
        /*001a*/ 	.short	(.L_5 - .L_4)
	.align		4
.L_4:
        /*001c*/ 	.word	index@(_Z11odd_swapperPii)
        /*0020*/ 	.word	0x00000008


	//----- nvinfo : EIATTR_FRAME_SIZE
	.align		4
.L_5:
        /*0024*/ 	.byte	0x04, 0x11
        /*0026*/ 	.short	(.L_7 - .L_6)
	.align		4
.L_6:
        /*0028*/ 	.word	index@(_Z11odd_swapperPii)
        /*002c*/ 	.word	0x00000000


	//----- nvinfo : EIATTR_MIN_STACK_SIZE
	.align		4
.L_7:
        /*0030*/ 	.byte	0x04, 0x12
        /*0032*/ 	.short	(.L_9 - .L_8)
	.align		4
.L_8:
        /*0034*/ 	.word	index@(_Z11odd_swapperPii)
        /*0038*/ 	.word	0x00000000


	//----- nvinfo : EIATTR_MIN_STACK_SIZE
	.align		4
.L_9:
        /*003c*/ 	.byte	0x04, 0x12
        /*003e*/ 	.short	(.L_11 - .L_10)
	.align		4
.L_10:
        /*0040*/ 	.word	index@(_Z12even_swapperPii)
        /*0044*/ 	.word	0x00000000
.L_11:


//--------------------- .nv.compat                --------------------------
	.section	.nv.compat,"",@"SHT_CUDA_COMPAT_INFO"
	.align	4
        /*0000*/ 	.byte	0x02, 0x09, 0x00, 0x00, 0x02, 0x02, 0x01, 0x00, 0x02, 0x05, 0x05, 0x00, 0x03, 0x07, 0x01, 0x01
        /*0010*/ 	.byte	0x02, 0x03, 0x00, 0x00, 0x02, 0x06, 0x01, 0x00, 0x04, 0x0b, 0x08, 0x00, 0x09, 0x00, 0x00, 0x00
        /*0020*/ 	.byte	0x00, 0x00, 0x00, 0x00


//--------------------- .nv.info._Z11odd_swapperPii --------------------------
	.section	.nv.info._Z11odd_swapperPii,"",@"SHT_CUDA_INFO"
	.sectionflags	@""
	.align	4


	//----- nvinfo : EIATTR_CUDA_API_VERSION
	.align		4
        /*0000*/ 	.byte	0x04, 0x37
        /*0002*/ 	.short	(.L_13 - .L_12)
.L_12:
        /*0004*/ 	.word	0x00000082


	//----- nvinfo : EIATTR_KPARAM_INFO
	.align		4
.L_13:
        /*0008*/ 	.byte	0x04, 0x17
        /*000a*/ 	.short	(.L_15 - .L_14)
.L_14:
        /*000c*/ 	.word	0x00000000
        /*0010*/ 	.short	0x0001
        /*0012*/ 	.short	0x0008
        /*0014*/ 	.byte	0x00, 0xf0, 0x11, 0x00


	//----- nvinfo : EIATTR_KPARAM_INFO
	.align		4
.L_15:
        /*0018*/ 	.byte	0x04, 0x17
        /*001a*/ 	.short	(.L_17 - .L_16)
.L_16:
        /*001c*/ 	.word	0x00000000
        /*0020*/ 	.short	0x0000
        /*0022*/ 	.short	0x0000
        /*0024*/ 	.byte	0x00, 0xf5, 0x21, 0x00


	//----- nvinfo : EIATTR_SPARSE_MMA_MASK
	.align		4
.L_17:
        /*0028*/ 	.byte	0x03, 0x50
        /*002a*/ 	.short	0x0000


	//----- nvinfo : EIATTR_MAXREG_COUNT
	.align		4
        /*002c*/ 	.byte	0x03, 0x1b
        /*002e*/ 	.short	0x00ff


	//----- nvinfo : EIATTR_MERCURY_ISA_VERSION
	.align		4
        /*0030*/ 	.byte	0x03, 0x5f
        /*0032*/ 	.short	0x0101


	//----- nvinfo : EIATTR_VRC_CTA_INIT_COUNT
	.align		4
        /*0034*/ 	.byte	0x02, 0x4a
	.zero		1
	.zero		1


	//----- nvinfo : EIATTR_EXIT_INSTR_OFFSETS
	.align		4
        /*0038*/ 	.byte	0x04, 0x1c
        /*003a*/ 	.short	(.L_19 - .L_18)


	//   ....[0]....
.L_18:
        /*003c*/ 	.word	0x000000a0


	//   ....[1]....
        /*0040*/ 	.word	0x00000110


	//   ....[2]....
        /*0044*/ 	.word	0x00000140


	//----- nvinfo : EIATTR_CBANK_PARAM_SIZE
	.align		4
.L_19:
        /*0048*/ 	.byte	0x03, 0x19
        /*004a*/ 	.short	0x000c


	//----- nvinfo : EIATTR_PARAM_CBANK
	.align		4
        /*004c*/ 	.byte	0x04, 0x0a
        /*004e*/ 	.short	(.L_21 - .L_20)
	.align		4
.L_20:
        /*0050*/ 	.word	index@(.nv.constant0._Z11odd_swapperPii)
        /*0054*/ 	.short	0x0380
        /*0056*/ 	.short	0x000c


	//----- nvinfo : EIATTR_SW_WAR
	.align		4
.L_21:
        /*0058*/ 	.byte	0x04, 0x36
        /*005a*/ 	.short	(.L_23 - .L_22)
.L_22:
        /*005c*/ 	.word	0x00000008
.L_23:


//--------------------- .nv.info._Z12even_swapperPii --------------------------
	.section	.nv.info._Z12even_swapperPii,"",@"SHT_CUDA_INFO"
	.sectionflags	@""
	.align	4


	//----- nvinfo : EIATTR_CUDA_API_VERSION
	.align		4
        /*0000*/ 	.byte	0x04, 0x37
        /*0002*/ 	.short	(.L_25 - .L_24)
.L_24:
        /*0004*/ 	.word	0x00000082


	//----- nvinfo : EIATTR_KPARAM_INFO
	.align		4
.L_25:
        /*0008*/ 	.byte	0x04, 0x17
        /*000a*/ 	.short	(.L_27 - .L_26)
.L_26:
        /*000c*/ 	.word	0x00000000
        /*0010*/ 	.short	0x0001
        /*0012*/ 	.short	0x0008
        /*0014*/ 	.byte	0x00, 0xf0, 0x11, 0x00


	//----- nvinfo : EIATTR_KPARAM_INFO
	.align		4
.L_27:
        /*0018*/ 	.byte	0x04, 0x17
        /*001a*/ 	.short	(.L_29 - .L_28)
.L_28:
        /*001c*/ 	.word	0x00000000
        /*0020*/ 	.short	0x0000
        /*0022*/ 	.short	0x0000
        /*0024*/ 	.byte	0x00, 0xf5, 0x21, 0x00


	//----- nvinfo : EIATTR_SPARSE_MMA_MASK
	.align		4
.L_29:
        /*0028*/ 	.byte	0x03, 0x50
        /*002a*/ 	.short	0x0000


	//----- nvinfo : EIATTR_MAXREG_COUNT
	.align		4
        /*002c*/ 	.byte	0x03, 0x1b
        /*002e*/ 	.short	0x00ff


	//----- nvinfo : EIATTR_MERCURY_ISA_VERSION
	.align		4
        /*0030*/ 	.byte	0x03, 0x5f
        /*0032*/ 	.short	0x0101


	//----- nvinfo : EIATTR_VRC_CTA_INIT_COUNT
	.align		4
        /*0034*/ 	.byte	0x02, 0x4a
	.zero		1
	.zero		1


	//----- nvinfo : EIATTR_EXIT_INSTR_OFFSETS
	.align		4
        /*0038*/ 	.byte	0x04, 0x1c
        /*003a*/ 	.short	(.L_31 - .L_30)


	//   ....[0]....
.L_30:
        /*003c*/ 	.word	0x000000a0


	//   ....[1]....
        /*0040*/ 	.word	0x00000110


	//   ....[2]....
        /*0044*/ 	.word	0x00000140


	//----- nvinfo : EIATTR_CBANK_PARAM_SIZE
	.align		4
.L_31:
        /*0048*/ 	.byte	0x03, 0x19
        /*004a*/ 	.short	0x000c


	//----- nvinfo : EIATTR_PARAM_CBANK
	.align		4
        /*004c*/ 	.byte	0x04, 0x0a
        /*004e*/ 	.short	(.L_33 - .L_32)
	.align		4
.L_32:
        /*0050*/ 	.word	index@(.nv.constant0._Z12even_swapperPii)
        /*0054*/ 	.short	0x0380
        /*0056*/ 	.short	0x000c


	//----- nvinfo : EIATTR_SW_WAR
	.align		4
.L_33:
        /*0058*/ 	.byte	0x04, 0x36
        /*005a*/ 	.short	(.L_35 - .L_34)
.L_34:
        /*005c*/ 	.word	0x00000008
.L_35:


//--------------------- .nv.callgraph             --------------------------
	.section	.nv.callgraph,"",@"SHT_CUDA_CALLGRAPH"
	.align	4
	.sectionentsize	8
	.align		4
        /*0000*/ 	.word	0x00000000
	.align		4
        /*0004*/ 	.word	0xffffffff
	.align		4
        /*0008*/ 	.word	0x00000000
	.align		4
        /*000c*/ 	.word	0xfffffffe
	.align		4
        /*0010*/ 	.word	0x00000000
	.align		4
        /*0014*/ 	.word	0xfffffffd
	.align		4
        /*0018*/ 	.word	0x00000000
	.align		4
        /*001c*/ 	.word	0xfffffffc


//--------------------- .text._Z11odd_swapperPii  --------------------------
	.section	.text._Z11odd_swapperPii,"ax",@progbits
	.align	128
        .global         _Z11odd_swapperPii
        .type           _Z11odd_swapperPii,@function
        .size           _Z11odd_swapperPii,(.L_x_2 - _Z11odd_swapperPii)
        .other          _Z11odd_swapperPii,@"STO_CUDA_ENTRY STV_DEFAULT"
_Z11odd_swapperPii:
.text._Z11odd_swapperPii:
[----:B------:R-:W-:Y:S01]  /*0000*/  LDC R1, c[0x0][0x37c] ;  /* 0x0000df00ff017b82 */ /* 0x000fe20000000800 */
[----:B------:R-:W0:Y:S07]  /*0010*/  S2R R0, SR_TID.X ;  /* 0x0000000000007919 */ /* 0x000e2e0000002100 */
[----:B------:R-:W0:Y:S01]  /*0020*/  S2UR UR5, SR_CTAID.X ;  /* 0x00000000000579c3 */ /* 0x000e220000002500 */
[----:B------:R-:W1:Y:S07]  /*0030*/  LDCU UR4, c[0x0][0x388] ;  /* 0x00007100ff0477ac */ /* 0x000e6e0008000800 */
[----:B------:R-:W0:Y:S01]  /*0040*/  LDC R5, c[0x0][0x360] ;  /* 0x0000d800ff057b82 */ /* 0x000e220000000800 */
[----:B-1----:R-:W-:Y:S01]  /*0050*/  UIADD3 UR4, UPT, UPT, UR4, -0x2, URZ ;  /* 0xfffffffe04047890 */ /* 0x002fe2000fffe0ff */
[----:B0-----:R-:W-:-:S05]  /*0060*/  IMAD R5, R5, UR5, R0 ;  /* 0x0000000505057c24 */ /* 0x001fca000f8e0200 */
[C---:B------:R-:W-:Y:S02]  /*0070*/  ISETP.GE.AND P0, PT, R5.reuse, UR4, PT ;  /* 0x0000000405007c0c */ /* 0x040fe4000bf06270 */
[----:B------:R-:W-:-:S04]  /*0080*/  LOP3.LUT R0, R5, 0x1, RZ, 0xc0, !PT ;  /* 0x0000000105007812 */ /* 0x000fc800078ec0ff */
[----:B------:R-:W-:-:S13]  /*0090*/  ISETP.NE.U32.OR P0, PT, R0, 0x1, P0 ;  /* 0x000000010000780c */ /* 0x000fda0000705470 */
[----:B------:R-:W-:Y:S05]  /*00a0*/  @P0 EXIT ;  /* 0x000000000000094d */ /* 0x000fea0003800000 */
[----:B------:R-:W0:Y:S01]  /*00b0*/  LDC.64 R2, c[0x0][0x380] ;  /* 0x0000e000ff027b82 */ /* 0x000e220000000a00 */
[----:B------:R-:W1:Y:S01]  /*00c0*/  LDCU.64 UR4, c[0x0][0x358] ;  /* 0x00006b00ff0477ac */ /* 0x000e620008000a00 */
[----:B0-----:R-:W-:-:S05]  /*00d0*/  IMAD.WIDE R2, R5, 0x4, R2 ;  /* 0x0000000405027825 */ /* 0x001fca00078e0202 */
[----:B-1----:R-:W2:Y:S04]  /*00e0*/  LDG.E R5, desc[UR4][R2.64+0x4] ;  /* 0x0000040402057981 */ /* 0x002ea8000c1e1900 */
[----:B------:R-:W2:Y:S02]  /*00f0*/  LDG.E R0, desc[UR4][R2.64] ;  /* 0x0000000402007981 */ /* 0x000ea4000c1e1900 */
[----:B--2---:R-:W-:-:S13]  /*0100*/  ISETP.GE.AND P0, PT, R5, R0, PT ;  /* 0x000000000500720c */ /* 0x004fda0003f06270 */
[----:B------:R-:W-:Y:S05]  /*0110*/  @P0 EXIT ;  /* 0x000000000000094d */ /* 0x000fea0003800000 */
[----:B------:R-:W-:Y:S04]  /*0120*/  STG.E desc[UR4][R2.64], R5 ;  /* 0x0000000502007986 */ /* 0x000fe8000c101904 */
[----:B------:R-:W-:Y:S01]  /*0130*/  STG.E desc[UR4][R2.64+0x4], R0 ;  /* 0x0000040002007986 */ /* 0x000fe2000c101904 */
[----:B------:R-:W-:Y:S05]  /*0140*/  EXIT ;  /* 0x000000000000794d */ /* 0x000fea0003800000 */
.L_x_0:
[----:B------:R-:W-:-:S00]  /*0150*/  BRA `(.L_x_0) ;  /* 0xfffffffc00fc7947 */ /* 0x000fc0000383ffff */
[----:B------:R-:W-:-:S00]  /*0160*/  NOP ;  /* 0x0000000000007918 */ /* 0x000fc00000000000 */
        /* <DEDUP_REMOVED lines=9> */
.L_x_2:


//--------------------- .text._Z12even_swapperPii --------------------------
	.section	.text._Z12even_swapperPii,"ax",@progbits
	.align	128
        .global         _Z12even_swapperPii
        .type           _Z12even_swapperPii,@function
        .size           _Z12even_swapperPii,(.L_x_3 - _Z12even_swapperPii)
        .other          _Z12even_swapperPii,@"STO_CUDA_ENTRY STV_DEFAULT"
_Z12even_swapperPii:
.text._Z12even_swapperPii:
        /* <DEDUP_REMOVED lines=9> */
[----:B------:R-:W-:-:S13]  /*0090*/  ISETP.EQ.U32.OR P0, PT, R0, 0x1, P0 ;  /* 0x000000010000780c */ /* 0x000fda0000702470 */
        /* <DEDUP_REMOVED lines=11> */
.L_x_1:
        /* <DEDUP_REMOVED lines=11> */
.L_x_3:


//--------------------- .nv.shared.reserved.0     --------------------------
	.section	.nv.shared.reserved.0,"aw",@nobits
	.weak		__nv_reservedSMEM_offset_0_alias
	.size		__nv_reservedSMEM_offset_0_alias, 0, 64
	.other		__nv_reservedSMEM_offset_0_alias,@"STO_CUDA_RESERVED_SHARED STV_DEFAULT"
__nv_reservedSMEM_offset_0_alias:
	.zero		0
	.zero		64


//--------------------- .nv.constant0._Z11odd_swapperPii --------------------------
	.section	.nv.constant0._Z11odd_swapperPii,"a",@progbits
	.sectionflags	@""
	.align	4
.nv.constant0._Z11odd_swapperPii:
	.zero		908


//--------------------- .nv.constant0._Z12even_swapperPii --------------------------
	.section	.nv.constant0._Z12even_swapperPii,"a",@progbits
	.sectionflags	@""
	.align	4
.nv.constant0._Z12even_swapperPii:
	.zero		908


//--------------------- SYMBOLS --------------------------

	.type		.nv.reservedSmem.offset0,@object
	.size		.nv.reservedSmem.offset0,0x4
